//
// Generated by NVIDIA NVVM Compiler
//
// Compiler Build ID: CL-36424714
// Cuda compilation tools, release 13.0, V13.0.88
// Based on NVVM 20.0.0
//

.version 9.0
.target sm_100
.address_size 64

	// .globl	_Z10bfs_kernel8CSRGraphPjS0_j

.visible .entry _Z10bfs_kernel8CSRGraphPjS0_j(
	.param .align 8 .b8 _Z10bfs_kernel8CSRGraphPjS0_j_param_0[24],
	.param .u64 .ptr .align 1 _Z10bfs_kernel8CSRGraphPjS0_j_param_1,
	.param .u64 .ptr .align 1 _Z10bfs_kernel8CSRGraphPjS0_j_param_2,
	.param .u32 _Z10bfs_kernel8CSRGraphPjS0_j_param_3
)
{
	.reg .pred 	%p<6>;
	.reg .b32 	%r<22>;
	.reg .b64 	%rd<17>;

	ld.param.u64 	%rd2, [_Z10bfs_kernel8CSRGraphPjS0_j_param_0+8];
	ld.param.u64 	%rd3, [_Z10bfs_kernel8CSRGraphPjS0_j_param_0+16];
	ld.param.u32 	%r10, [_Z10bfs_kernel8CSRGraphPjS0_j_param_0];
	ld.param.u64 	%rd9, [_Z10bfs_kernel8CSRGraphPjS0_j_param_1];
	ld.param.u64 	%rd8, [_Z10bfs_kernel8CSRGraphPjS0_j_param_2];
	ld.param.u32 	%r9, [_Z10bfs_kernel8CSRGraphPjS0_j_param_3];
	cvta.to.global.u64 	%rd1, %rd9;
	mov.u32 	%r11, %ctaid.x;
	mov.u32 	%r12, %ntid.x;
	mov.u32 	%r13, %tid.x;
	mad.lo.s32 	%r1, %r11, %r12, %r13;
	setp.ge.u32 	%p1, %r1, %r10;
	@%p1 bra 	$L__BB0_7;
	mul.wide.u32 	%rd10, %r1, 4;
	add.s64 	%rd11, %rd1, %rd10;
	ld.global.u32 	%r14, [%rd11];
	add.s32 	%r15, %r9, -1;
	setp.ne.s32 	%p2, %r14, %r15;
	@%p2 bra 	$L__BB0_7;
	cvta.to.global.u64 	%rd12, %rd2;
	add.s64 	%rd4, %rd12, %rd10;
	ld.global.u32 	%r20, [%rd4];
	ld.global.u32 	%r21, [%rd4+4];
	setp.ge.u32 	%p3, %r20, %r21;
	@%p3 bra 	$L__BB0_7;
	cvta.to.global.u64 	%rd5, %rd3;
	cvta.to.global.u64 	%rd6, %rd8;
$L__BB0_4:
	mul.wide.u32 	%rd14, %r20, 4;
	add.s64 	%rd15, %rd5, %rd14;
	ld.global.u32 	%r16, [%rd15];
	mul.wide.u32 	%rd16, %r16, 4;
	add.s64 	%rd7, %rd1, %rd16;
	ld.global.u32 	%r17, [%rd7];
	setp.ne.s32 	%p4, %r17, -1;
	@%p4 bra 	$L__BB0_6;
	st.global.u32 	[%rd7], %r9;
	atom.global.exch.b32 	%r18, [%rd6], 1;
	ld.global.u32 	%r21, [%rd4+4];
$L__BB0_6:
	add.s32 	%r20, %r20, 1;
	setp.lt.u32 	%p5, %r20, %r21;
	@%p5 bra 	$L__BB0_4;
$L__BB0_7:
	ret;

}


// ===== COMPILED SASS (sm_100) =====

	.target	sm_100

	.elftype	@"ET_EXEC"


//--------------------- .note.nv.tkinfo           --------------------------
	.section	.note.nv.tkinfo,"",@"SHT_NOTE"
	.sectionflags	@"SHF_NOTE_NV_TKINFO"
	.tkinfo
        /*0018*/ 	.word	0x00000002
        /*0030*/ 	.string	""
        /*0030*/ 	.string	"ptxas"
        /*0030*/ 	.string	"Cuda compilation tools, release 13.0, V13.0.88"
        /*0030*/ 	.string	"Build cuda_13.0.r13.0/compiler.36424714_0"
        /*0030*/ 	.string	"-arch sm_100 -m 64 "



//--------------------- .note.nv.cuinfo           --------------------------
	.section	.note.nv.cuinfo,"",@"SHT_NOTE"
	.sectionflags	@"SHF_NOTE_NV_CUINFO"
        /*0018*/ 	.short	0x0002
        /*001a*/ 	.short	0x0064
        /*001c*/ 	.short	0x0082
	.zero		2


//--------------------- .nv.info                  --------------------------
	.section	.nv.info,"",@"SHT_CUDA_INFO"
	.align	4


	//----- nvinfo : EIATTR_REGCOUNT
	.align		4
        /*0000*/ 	.byte	0x04, 0x2f
        /*0002*/ 	.short	(.L_1 - .L_0)
	.align		4
.L_0:
        /*0004*/ 	.word	index@(_Z10bfs_kernel8CSRGraphPjS0_j)
        /*0008*/ 	.word	0x00000014


	//----- nvinfo : EIATTR_FRAME_SIZE
	.align		4
.L_1:
        /*000c*/ 	.byte	0x04, 0x11
        /*000e*/ 	.short	(.L_3 - .L_2)
	.align		4
.L_2:
        /*0010*/ 	.word	index@(_Z10bfs_kernel8CSRGraphPjS0_j)
        /*0014*/ 	.word	0x00000000


	//----- nvinfo : EIATTR_MIN_STACK_SIZE
	.align		4
.L_3:
        /*0018*/ 	.byte	0x04, 0x12
        /*001a*/ 	.short	(.L_5 - .L_4)
	.align		4
.L_4:
        /*001c*/ 	.word	index@(_Z10bfs_kernel8CSRGraphPjS0_j)
        /*0020*/ 	.word	0x00000000
.L_5:


//--------------------- .nv.compat                --------------------------
	.section	.nv.compat,"",@"SHT_CUDA_COMPAT_INFO"
	.align	4
        /*0000*/ 	.byte	0x02, 0x09, 0x00, 0x00, 0x02, 0x02, 0x01, 0x00, 0x02, 0x05, 0x05, 0x00, 0x03, 0x07, 0x01, 0x01
        /*0010*/ 	.byte	0x02, 0x03, 0x00, 0x00, 0x02, 0x06, 0x01, 0x00, 0x04, 0x0b, 0x08, 0x00, 0x09, 0x00, 0x00, 0x00
        /*0020*/ 	.byte	0x00, 0x00, 0x00, 0x00


//--------------------- .nv.info._Z10bfs_kernel8CSRGraphPjS0_j --------------------------
	.section	.nv.info._Z10bfs_kernel8CSRGraphPjS0_j,"",@"SHT_CUDA_INFO"
	.sectionflags	@""
	.align	4


	//----- nvinfo : EIATTR_CUDA_API_VERSION
	.align		4
        /*0000*/ 	.byte	0x04, 0x37
        /*0002*/ 	.short	(.L_7 - .L_6)
.L_6:
        /*0004*/ 	.word	0x00000082


	//----- nvinfo : EIATTR_KPARAM_INFO
	.align		4
.L_7:
        /*0008*/ 	.byte	0x04, 0x17
        /*000a*/ 	.short	(.L_9 - .L_8)
.L_8:
        /*000c*/ 	.word	0x00000000
        /*0010*/ 	.short	0x0003
        /*0012*/ 	.short	0x0028
        /*0014*/ 	.byte	0x00, 0xf0, 0x11, 0x00


	//----- nvinfo : EIATTR_KPARAM_INFO
	.align		4
.L_9:
        /*0018*/ 	.byte	0x04, 0x17
        /*001a*/ 	.short	(.L_11 - .L_10)
.L_10:
        /*001c*/ 	.word	0x00000000
        /*0020*/ 	.short	0x0002
        /*0022*/ 	.short	0x0020
        /*0024*/ 	.byte	0x00, 0xf5, 0x21, 0x00


	//----- nvinfo : EIATTR_KPARAM_INFO
	.align		4
.L_11:
        /*0028*/ 	.byte	0x04, 0x17
        /*002a*/ 	.short	(.L_13 - .L_12)
.L_12:
        /*002c*/ 	.word	0x00000000
        /*0030*/ 	.short	0x0001
        /*0032*/ 	.short	0x0018
        /*0034*/ 	.byte	0x00, 0xf5, 0x21, 0x00


	//----- nvinfo : EIATTR_KPARAM_INFO
	.align		4
.L_13:
        /*0038*/ 	.byte	0x04, 0x17
        /*003a*/ 	.short	(.L_15 - .L_14)
.L_14:
        /*003c*/ 	.word	0x00000000
        /*0040*/ 	.short	0x0000
        /*0042*/ 	.short	0x0000
        /*0044*/ 	.byte	0x00, 0xf0, 0x61, 0x00


	//----- nvinfo : EIATTR_SPARSE_MMA_MASK
	.align		4
.L_15:
        /*0048*/ 	.byte	0x03, 0x50
        /*004a*/ 	.short	0x0000


	//----- nvinfo : EIATTR_MAXREG_COUNT
	.align		4
        /*004c*/ 	.byte	0x03, 0x1b
        /*004e*/ 	.short	0x00ff


	//----- nvinfo : EIATTR_MERCURY_ISA_VERSION
	.align		4
        /*0050*/ 	.byte	0x03, 0x5f
        /*0052*/ 	.short	0x0101


	//----- nvinfo : EIATTR_VRC_CTA_INIT_COUNT
	.align		4
        /*0054*/ 	.byte	0x02, 0x4a
	.zero		1
	.zero		1


	//----- nvinfo : EIATTR_EXIT_INSTR_OFFSETS
	.align		4
        /*0058*/ 	.byte	0x04, 0x1c
        /*005a*/ 	.short	(.L_17 - .L_16)


	//   ....[0]....
.L_16:
        /*005c*/ 	.word	0x00000070


	//   ....[1]....
        /*0060*/ 	.word	0x000000f0


	//   ....[2]....
        /*0064*/ 	.word	0x00000150


	//   ....[3]....
        /*0068*/ 	.word	0x000002a0


	//----- nvinfo : EIATTR_CRS_STACK_SIZE
	.align		4
.L_17:
        /*006c*/ 	.byte	0x04, 0x1e
        /*006e*/ 	.short	(.L_19 - .L_18)
.L_18:
        /*0070*/ 	.word	0x00000000


	//----- nvinfo : EIATTR_CBANK_PARAM_SIZE
	.align		4
.L_19:
        /*0074*/ 	.byte	0x03, 0x19
        /*0076*/ 	.short	0x002c


	//----- nvinfo : EIATTR_PARAM_CBANK
	.align		4
        /*0078*/ 	.byte	0x04, 0x0a
        /*007a*/ 	.short	(.L_21 - .L_20)
	.align		4
.L_20:
        /*007c*/ 	.word	index@(.nv.constant0._Z10bfs_kernel8CSRGraphPjS0_j)
        /*0080*/ 	.short	0x0380
        /*0082*/ 	.short	0x002c


	//----- nvinfo : EIATTR_SW_WAR
	.align		4
.L_21:
        /*0084*/ 	.byte	0x04, 0x36
        /*0086*/ 	.short	(.L_23 - .L_22)
.L_22:
        /*0088*/ 	.word	0x00000008
.L_23:


//--------------------- .nv.callgraph             --------------------------
	.section	.nv.callgraph,"",@"SHT_CUDA_CALLGRAPH"
	.align	4
	.sectionentsize	8
	.align		4
        /*0000*/ 	.word	0x00000000
	.align		4
        /*0004*/ 	.word	0xffffffff
	.align		4
        /*0008*/ 	.word	0x00000000
	.align		4
        /*000c*/ 	.word	0xfffffffe
	.align		4
        /*0010*/ 	.word	0x00000000
	.align		4
        /*0014*/ 	.word	0xfffffffd
	.align		4
        /*0018*/ 	.word	0x00000000
	.align		4
        /*001c*/ 	.word	0xfffffffc


//--------------------- .text._Z10bfs_kernel8CSRGraphPjS0_j --------------------------
	.section	.text._Z10bfs_kernel8CSRGraphPjS0_j,"ax",@progbits
	.align	128
        .global         _Z10bfs_kernel8CSRGraphPjS0_j
        .type           _Z10bfs_kernel8CSRGraphPjS0_j,@function
        .size           _Z10bfs_kernel8CSRGraphPjS0_j,(.L_x_4 - _Z10bfs_kernel8CSRGraphPjS0_j)
        .other          _Z10bfs_kernel8CSRGraphPjS0_j,@"STO_CUDA_ENTRY STV_DEFAULT"
_Z10bfs_kernel8CSRGraphPjS0_j:
.text._Z10bfs_kernel8CSRGraphPjS0_j:
[----:B------:R-:W-:Y:S01]  /*0000*/  LDC R1, c[0x0][0x37c] ;  /* 0x0000df00ff017b82 */ /* 0x000fe20000000800 */
[----:B------:R-:W0:Y:S07]  /*0010*/  S2R R0, SR_TID.X ;  /* 0x0000000000007919 */ /* 0x000e2e0000002100 */
[----:B------:R-:W0:Y:S01]  /*0020*/  S2UR UR4, SR_CTAID.X ;  /* 0x00000000000479c3 */ /* 0x000e220000002500 */
[----:B------:R-:W1:Y:S07]  /*0030*/  LDCU UR5, c[0x0][0x380] ;  /* 0x00007000ff0577ac */ /* 0x000e6e0008000800 */
[----:B------:R-:W0:Y:S02]  /*0040*/  LDC R5, c[0x0][0x360] ;  /* 0x0000d800ff057b82 */ /* 0x000e240000000800 */
[----:B0-----:R-:W-:-:S05]  /*0050*/  IMAD R5, R5, UR4, R0 ;  /* 0x0000000405057c24 */ /* 0x001fca000f8e0200 */
[----:B-1----:R-:W-:-:S13]  /*0060*/  ISETP.GE.U32.AND P0, PT, R5, UR5, PT ;  /* 0x0000000505007c0c */ /* 0x002fda000bf06070 */
[----:B------:R-:W-:Y:S05]  /*0070*/  @P0 EXIT ;  /* 0x000000000000094d */ /* 0x000fea0003800000 */
[----:B------:R-:W0:Y:S01]  /*0080*/  LDC.64 R2, c[0x0][0x398] ;  /* 0x0000e600ff027b82 */ /* 0x000e220000000a00 */
[----:B------:R-:W1:Y:S01]  /*0090*/  LDCU.64 UR6, c[0x0][0x358] ;  /* 0x00006b00ff0677ac */ /* 0x000e620008000a00 */
[----:B------:R-:W2:Y:S01]  /*00a0*/  LDCU UR4, c[0x0][0x3a8] ;  /* 0x00007500ff0477ac */ /* 0x000ea20008000800 */
[----:B0-----:R-:W-:-:S06]  /*00b0*/  IMAD.WIDE.U32 R2, R5, 0x4, R2 ;  /* 0x0000000405027825 */ /* 0x001fcc00078e0002 */
[----:B-1----:R-:W3:Y:S01]  /*00c0*/  LDG.E R2, desc[UR6][R2.64] ;  /* 0x0000000602027981 */ /* 0x002ee2000c1e1900 */
[----:B--2---:R-:W-:-:S06]  /*00d0*/  UIADD3 UR4, UPT, UPT, UR4, -0x1, URZ ;  /* 0xffffffff04047890 */ /* 0x004fcc000fffe0ff */
[----:B---3--:R-:W-:-:S13]  /*00e0*/  ISETP.NE.AND P0, PT, R2, UR4, PT ;  /* 0x0000000402007c0c */ /* 0x008fda000bf05270 */
[----:B------:R-:W-:Y:S05]  /*00f0*/  @P0 EXIT ;  /* 0x000000000000094d */ /* 0x000fea0003800000 */
[----:B------:R-:W0:Y:S02]  /*0100*/  LDC.64 R2, c[0x0][0x388] ;  /* 0x0000e200ff027b82 */ /* 0x000e240000000a00 */
[----:B0-----:R-:W-:-:S05]  /*0110*/  IMAD.WIDE.U32 R2, R5, 0x4, R2 ;  /* 0x0000000405027825 */ /* 0x001fca00078e0002 */
[----:B------:R-:W2:Y:S04]  /*0120*/  LDG.E R0, desc[UR6][R2.64] ;  /* 0x0000000602007981 */ /* 0x000ea8000c1e1900 */
[----:B------:R-:W2:Y:S02]  /*0130*/  LDG.E R5, desc[UR6][R2.64+0x4] ;  /* 0x0000040602057981 */ /* 0x000ea4000c1e1900 */
[----:B--2---:R-:W-:-:S13]  /*0140*/  ISETP.GE.U32.AND P0, PT, R0, R5, PT ;  /* 0x000000050000720c */ /* 0x004fda0003f06070 */
[----:B------:R-:W-:Y:S05]  /*0150*/  @P0 EXIT ;  /* 0x000000000000094d */ /* 0x000fea0003800000 */
[----:B------:R-:W0:Y:S01]  /*0160*/  LDC R17, c[0x0][0x3a8] ;  /* 0x0000ea00ff117b82 */ /* 0x000e220000000800 */
[----:B------:R-:W-:-:S07]  /*0170*/  MOV R13, R5 ;  /* 0x00000005000d7202 */ /* 0x000fce0000000f00 */
[----:B------:R-:W1:Y:S08]  /*0180*/  LDC.64 R6, c[0x0][0x390] ;  /* 0x0000e400ff067b82 */ /* 0x000e700000000a00 */
[----:B------:R-:W2:Y:S02]  /*0190*/  LDC.64 R10, c[0x0][0x398] ;  /* 0x0000e600ff0a7b82 */ /* 0x000ea40000000a00 */
.L_x_2:
[----:B-12---:R-:W-:-:S06]  /*01a0*/  IMAD.WIDE.U32 R4, R0, 0x4, R6 ;  /* 0x0000000400047825 */ /* 0x006fcc00078e0006 */
[----:B------:R-:W2:Y:S02]  /*01b0*/  LDG.E R5, desc[UR6][R4.64] ;  /* 0x0000000604057981 */ /* 0x000ea4000c1e1900 */
[----:B--2---:R-:W-:-:S05]  /*01c0*/  IMAD.WIDE.U32 R8, R5, 0x4, R10 ;  /* 0x0000000405087825 */ /* 0x004fca00078e000a */
[----:B------:R-:W2:Y:S01]  /*01d0*/  LDG.E R12, desc[UR6][R8.64] ;  /* 0x00000006080c7981 */ /* 0x000ea2000c1e1900 */
[----:B------:R-:W-:Y:S01]  /*01e0*/  BSSY.RECONVERGENT B0, `(.L_x_0) ;  /* 0x0000009000007945 */ /* 0x000fe20003800200 */
[----:B------:R-:W-:Y:S02]  /*01f0*/  IADD3 R0, PT, PT, R0, 0x1, RZ ;  /* 0x0000000100007810 */ /* 0x000fe40007ffe0ff */
[----:B--2---:R-:W-:-:S13]  /*0200*/  ISETP.NE.AND P0, PT, R12, -0x1, PT ;  /* 0xffffffff0c00780c */ /* 0x004fda0003f05270 */
[----:B------:R-:W-:Y:S05]  /*0210*/  @P0 BRA `(.L_x_1) ;  /* 0x0000000000140947 */ /* 0x000fea0003800000 */
[----:B------:R-:W1:Y:S01]  /*0220*/  LDC.64 R4, c[0x0][0x3a0] ;  /* 0x0000e800ff047b82 */ /* 0x000e620000000a00 */
[----:B------:R-:W-:Y:S01]  /*0230*/  HFMA2 R15, -RZ, RZ, 0, 5.9604644775390625e-08 ;  /* 0x00000001ff0f7431 */ /* 0x000fe200000001ff */
[----:B0-----:R2:W-:Y:S04]  /*0240*/  STG.E desc[UR6][R8.64], R17 ;  /* 0x0000001108007986 */ /* 0x0015e8000c101906 */
[----:B-1----:R2:W5:Y:S04]  /*0250*/  ATOMG.E.EXCH.STRONG.GPU PT, RZ, desc[UR6][R4.64], R15 ;  /* 0x8000000f04ff79a8 */ /* 0x002568000c1ef106 */
[----:B------:R2:W5:Y:S02]  /*0260*/  LDG.E R13, desc[UR6][R2.64+0x4] ;  /* 0x00000406020d7981 */ /* 0x000564000c1e1900 */
.L_x_1:
[----:B------:R-:W-:Y:S05]  /*0270*/  BSYNC.RECONVERGENT B0 ;  /* 0x0000000000007941 */ /* 0x000fea0003800200 */
.L_x_0:
[----:B-----5:R-:W-:-:S13]  /*0280*/  ISETP.GE.U32.AND P0, PT, R0, R13, PT ;  /* 0x0000000d0000720c */ /* 0x020fda0003f06070 */
[----:B------:R-:W-:Y:S05]  /*0290*/  @!P0 BRA `(.L_x_2) ;  /* 0xfffffffc00c08947 */ /* 0x000fea000383ffff */
[----:B------:R-:W-:Y:S05]  /*02a0*/  EXIT ;  /* 0x000000000000794d */ /* 0x000fea0003800000 */
.L_x_3:
[----:B------:R-:W-:-:S00]  /*02b0*/  BRA `(.L_x_3) ;  /* 0xfffffffc00fc7947 */ /* 0x000fc0000383ffff */
[----:B------:R-:W-:-:S00]  /*02c0*/  NOP ;  /* 0x0000000000007918 */ /* 0x000fc00000000000 */
        /* <DEDUP_REMOVED lines=11> */
.L_x_4:


//--------------------- .nv.shared.reserved.0     --------------------------
	.section	.nv.shared.reserved.0,"aw",@nobits
	.weak		__nv_reservedSMEM_offset_0_alias
	.size		__nv_reservedSMEM_offset_0_alias, 0, 64
	.other		__nv_reservedSMEM_offset_0_alias,@"STO_CUDA_RESERVED_SHARED STV_DEFAULT"
__nv_reservedSMEM_offset_0_alias:
	.zero		0
	.zero		64


//--------------------- .nv.constant0._Z10bfs_kernel8CSRGraphPjS0_j --------------------------
	.section	.nv.constant0._Z10bfs_kernel8CSRGraphPjS0_j,"a",@progbits
	.sectionflags	@""
	.align	4
.nv.constant0._Z10bfs_kernel8CSRGraphPjS0_j:
	.zero		940


//--------------------- SYMBOLS --------------------------

	.type		.nv.reservedSmem.offset0,@object
	.size		.nv.reservedSmem.offset0,0x4
